	.headerflags	@"EF_CUDA_TEXMODE_UNIFIED EF_CUDA_64BIT_ADDRESS EF_CUDA_ACCELERATORS EF_CUDA_SM90 EF_CUDA_VIRTUAL_SM(EF_CUDA_SM90)"
	.elftype	@"ET_EXEC"


//--------------------- .nv.info                  --------------------------
	.section	.nv.info,"",@"SHT_CUDA_INFO"
	.align	4


	//----- nvinfo : EIATTR_REGCOUNT
	.align		4
        /*0000*/ 	.byte	0x04, 0x2f
        /*0002*/ 	.short	(.L_1 - .L_0)
	.align		4
.L_0:
        /*0004*/ 	.word	index@(triton_red_fused_mv_19)
        /*0008*/ 	.word	0x0000001e


	//----- nvinfo : EIATTR_MIN_STACK_SIZE
	.align		4
.L_1:
        /*000c*/ 	.byte	0x04, 0x12
        /*000e*/ 	.short	(.L_3 - .L_2)
	.align		4
.L_2:
        /*0010*/ 	.word	index@(triton_red_fused_mv_19)
        /*0014*/ 	.word	0x00000000


	//----- nvinfo : EIATTR_FRAME_SIZE
	.align		4
.L_3:
        /*0018*/ 	.byte	0x04, 0x11
        /*001a*/ 	.short	(.L_5 - .L_4)
	.align		4
.L_4:
        /*001c*/ 	.word	index@(triton_red_fused_mv_19)
        /*0020*/ 	.word	0x00000000


	//----- nvinfo : EIATTR_MIN_STACK_SIZE
	.align		4
.L_5:
        /*0024*/ 	.byte	0x04, 0x12
        /*0026*/ 	.short	(.L_7 - .L_6)
	.align		4
.L_6:
        /*0028*/ 	.word	index@(triton_red_fused_mv_19)
        /*002c*/ 	.word	0x00000000
.L_7:


//--------------------- .nv.info.triton_red_fused_mv_19 --------------------------
	.section	.nv.info.triton_red_fused_mv_19,"",@"SHT_CUDA_INFO"
	.sectionflags	@""
	.align	4


	//----- nvinfo : EIATTR_CUDA_API_VERSION
	.align		4
        /*0000*/ 	.byte	0x04, 0x37
        /*0002*/ 	.short	(.L_9 - .L_8)
.L_8:
        /*0004*/ 	.word	0x0000007c


	//----- nvinfo : EIATTR_KPARAM_INFO
	.align		4
.L_9:
        /*0008*/ 	.byte	0x04, 0x17
        /*000a*/ 	.short	(.L_11 - .L_10)
.L_10:
        /*000c*/ 	.word	0x00000000
        /*0010*/ 	.short	0x0004
        /*0012*/ 	.short	0x001c
        /*0014*/ 	.byte	0x00, 0xf0, 0x11, 0x00


	//----- nvinfo : EIATTR_KPARAM_INFO
	.align		4
.L_11:
        /*0018*/ 	.byte	0x04, 0x17
        /*001a*/ 	.short	(.L_13 - .L_12)
.L_12:
        /*001c*/ 	.word	0x00000000
        /*0020*/ 	.short	0x0003
        /*0022*/ 	.short	0x0018
        /*0024*/ 	.byte	0x00, 0xf0, 0x11, 0x00


	//----- nvinfo : EIATTR_KPARAM_INFO
	.align		4
.L_13:
        /*0028*/ 	.byte	0x04, 0x17
        /*002a*/ 	.short	(.L_15 - .L_14)
.L_14:
        /*002c*/ 	.word	0x00000000
        /*0030*/ 	.short	0x0002
        /*0032*/ 	.short	0x0010
        /*0034*/ 	.byte	0x00, 0xf4, 0x21, 0x00


	//----- nvinfo : EIATTR_KPARAM_INFO
	.align		4
.L_15:
        /*0038*/ 	.byte	0x04, 0x17
        /*003a*/ 	.short	(.L_17 - .L_16)
.L_16:
        /*003c*/ 	.word	0x00000000
        /*0040*/ 	.short	0x0001
        /*0042*/ 	.short	0x0008
        /*0044*/ 	.byte	0x00, 0xf4, 0x21, 0x00


	//----- nvinfo : EIATTR_KPARAM_INFO
	.align		4
.L_17:
        /*0048*/ 	.byte	0x04, 0x17
        /*004a*/ 	.short	(.L_19 - .L_18)
.L_18:
        /*004c*/ 	.word	0x00000000
        /*0050*/ 	.short	0x0000
        /*0052*/ 	.short	0x0000
        /*0054*/ 	.byte	0x00, 0xf4, 0x21, 0x00


	//----- nvinfo : EIATTR_SPARSE_MMA_MASK
	.align		4
.L_19:
        /*0058*/ 	.byte	0x03, 0x50
        /*005a*/ 	.short	0x0000


	//----- nvinfo : EIATTR_MAXREG_COUNT
	.align		4
        /*005c*/ 	.byte	0x03, 0x1b
        /*005e*/ 	.short	0x0080


	//----- nvinfo : EIATTR_COOP_GROUP_MASK_REGIDS
	.align		4
        /*0060*/ 	.byte	0x04, 0x29
        /*0062*/ 	.short	(.L_21 - .L_20)


	//   ....[0]....
.L_20:
        /*0064*/ 	.word	0xffffffff


	//   ....[1]....
        /*0068*/ 	.word	0xffffffff


	//   ....[2]....
        /*006c*/ 	.word	0xffffffff


	//   ....[3]....
        /*0070*/ 	.word	0xffffffff


	//   ....[4]....
        /*0074*/ 	.word	0xffffffff


	//   ....[5]....
        /*0078*/ 	.word	0xffffffff


	//   ....[6]....
        /*007c*/ 	.word	0xffffffff


	//   ....[7]....
        /*0080*/ 	.word	0xffffffff


	//   ....[8]....
        /*0084*/ 	.word	0xffffffff


	//----- nvinfo : EIATTR_COOP_GROUP_INSTR_OFFSETS
	.align		4
.L_21:
        /*0088*/ 	.byte	0x04, 0x28
        /*008a*/ 	.short	(.L_23 - .L_22)


	//   ....[0]....
.L_22:
        /*008c*/ 	.word	0x000003a0


	//   ....[1]....
        /*0090*/ 	.word	0x000003c0


	//   ....[2]....
        /*0094*/ 	.word	0x000003e0


	//   ....[3]....
        /*0098*/ 	.word	0x00000400


	//   ....[4]....
        /*009c*/ 	.word	0x00000430


	//   ....[5]....
        /*00a0*/ 	.word	0x000004b0


	//   ....[6]....
        /*00a4*/ 	.word	0x000004d0


	//   ....[7]....
        /*00a8*/ 	.word	0x000004f0


	//   ....[8]....
        /*00ac*/ 	.word	0x00000520


	//----- nvinfo : EIATTR_EXIT_INSTR_OFFSETS
	.align		4
.L_23:
        /*00b0*/ 	.byte	0x04, 0x1c
        /*00b2*/ 	.short	(.L_25 - .L_24)


	//   ....[0]....
.L_24:
        /*00b4*/ 	.word	0x00000590


	//   ....[1]....
        /*00b8*/ 	.word	0x000005e0


	//----- nvinfo : EIATTR_REQNTID
	.align		4
.L_25:
        /*00bc*/ 	.byte	0x04, 0x10
        /*00be*/ 	.short	(.L_27 - .L_26)
.L_26:
        /*00c0*/ 	.word	0x00000200
        /*00c4*/ 	.word	0x00000001
        /*00c8*/ 	.word	0x00000001


	//----- nvinfo : EIATTR_CBANK_PARAM_SIZE
	.align		4
.L_27:
        /*00cc*/ 	.byte	0x03, 0x19
        /*00ce*/ 	.short	0x0020


	//----- nvinfo : EIATTR_PARAM_CBANK
	.align		4
        /*00d0*/ 	.byte	0x04, 0x0a
        /*00d2*/ 	.short	(.L_29 - .L_28)
	.align		4
.L_28:
        /*00d4*/ 	.word	index@(.nv.constant0.triton_red_fused_mv_19)
        /*00d8*/ 	.short	0x0210
        /*00da*/ 	.short	0x0020


	//----- nvinfo : EIATTR_SW_WAR
	.align		4
.L_29:
        /*00dc*/ 	.byte	0x04, 0x36
        /*00de*/ 	.short	(.L_31 - .L_30)
.L_30:
        /*00e0*/ 	.word	0x00000008
.L_31:


//--------------------- .nv.callgraph             --------------------------
	.section	.nv.callgraph,"",@"SHT_CUDA_CALLGRAPH"
	.align	4
	.sectionentsize	8
	.align		4
        /*0000*/ 	.word	0x00000000
	.align		4
        /*0004*/ 	.word	0xffffffff
	.align		4
        /*0008*/ 	.word	0x00000000
	.align		4
        /*000c*/ 	.word	0xfffffffe
	.align		4
        /*0010*/ 	.word	0x00000000
	.align		4
        /*0014*/ 	.word	0xfffffffd
	.align		4
        /*0018*/ 	.word	0x00000000
	.align		4
        /*001c*/ 	.word	0xfffffffc


//--------------------- .text.triton_red_fused_mv_19 --------------------------
	.section	.text.triton_red_fused_mv_19,"ax",@progbits
	.sectionflags	@"SHF_BARRIERS=1"
	.align	128
        .global         triton_red_fused_mv_19
        .type           triton_red_fused_mv_19,@function
        .size           triton_red_fused_mv_19,(.L_x_1 - triton_red_fused_mv_19)
        .other          triton_red_fused_mv_19,@"STO_CUDA_ENTRY STV_DEFAULT"
triton_red_fused_mv_19:
.text.triton_red_fused_mv_19:
[----:B------:R-:W0:Y:S02]  /*0000*/  LDC R1, c[0x0][0x28] ;  /* 0x00000a00ff017b82 */ /* 0x000e240000000800 */
[----:B------:R-:W1:Y:S01]  /*0010*/  S2R R23, SR_TID.X ;  /* 0x0000000000177919 */ /* 0x000e620000002100 */
[----:B------:R-:W2:Y:S01]  /*0020*/  LDC.64 R24, c[0x0][0x210] ;  /* 0x00008400ff187b82 */ /* 0x000ea20000000a00 */
[----:B------:R-:W-:Y:S02]  /*0030*/  CS2R R16, SRZ ;  /* 0x0000000000107805 */ /* 0x000fe4000001ff00 */
[----:B------:R-:W-:Y:S01]  /*0040*/  CS2R R18, SRZ ;  /* 0x0000000000127805 */ /* 0x000fe2000001ff00 */
[----:B------:R-:W3:Y:S01]  /*0050*/  S2R R20, SR_CTAID.X ;  /* 0x0000000000147919 */ /* 0x000ee20000002500 */
[----:B------:R-:W-:-:S03]  /*0060*/  ULDC.64 UR6, c[0x0][0x208] ;  /* 0x0000820000067ab9 */ /* 0x000fc60000000a00 */
[----:B------:R-:W4:Y:S01]  /*0070*/  LDC.64 R26, c[0x0][0x218] ;  /* 0x00008600ff1a7b82 */ /* 0x000f220000000a00 */
[----:B-1----:R-:W-:Y:S01]  /*0080*/  IMAD.SHL.U32 R21, R23, 0x4, RZ ;  /* 0x0000000417157824 */ /* 0x002fe200078e00ff */
[----:B---3--:R-:W-:-:S04]  /*0090*/  ISETP.GE.AND P1, PT, R20, 0x400, PT ;  /* 0x000004001400780c */ /* 0x008fc80003f26270 */
[----:B------:R-:W-:-:S04]  /*00a0*/  LOP3.LUT R5, R21, 0x7fc, RZ, 0xc0, !PT ;  /* 0x000007fc15057812 */ /* 0x000fc800078ec0ff */
[C---:B------:R-:W-:Y:S01]  /*00b0*/  LOP3.LUT R7, R5.reuse, 0x800, RZ, 0xfc, !PT ;  /* 0x0000080005077812 */ /* 0x040fe200078efcff */
[----:B------:R-:W-:Y:S02]  /*00c0*/  IMAD R3, R20, 0xa40, R5 ;  /* 0x00000a4014037824 */ /* 0x000fe400078e0205 */
[----:B----4-:R-:W-:Y:S01]  /*00d0*/  IMAD.WIDE.U32 R26, R5, 0x4, R26 ;  /* 0x00000004051a7825 */ /* 0x010fe200078e001a */
[----:B------:R-:W-:-:S03]  /*00e0*/  ISETP.GE.U32.AND P0, PT, R7, 0xa40, PT ;  /* 0x00000a400700780c */ /* 0x000fc60003f06070 */
[----:B--2---:R-:W-:Y:S01]  /*00f0*/  IMAD.WIDE R2, R3, 0x4, R24 ;  /* 0x0000000403027825 */ /* 0x004fe200078e0218 */
[----:B------:R-:W-:Y:S02]  /*0100*/  ISETP.GE.U32.AND.EX P0, PT, RZ, RZ, PT, P0 ;  /* 0x000000ffff00720c */ /* 0x000fe40003f06100 */
[----:B------:R-:W-:Y:S02]  /*0110*/  CS2R R8, SRZ ;  /* 0x0000000000087805 */ /* 0x000fe4000001ff00 */
[----:B------:R-:W-:Y:S01]  /*0120*/  CS2R R10, SRZ ;  /* 0x00000000000a7805 */ /* 0x000fe2000001ff00 */
[C---:B------:R-:W-:Y:S01]  /*0130*/  IMAD R7, R20.reuse, 0xa40, R7 ;  /* 0x00000a4014077824 */ /* 0x040fe200078e0207 */
[----:B------:R-:W-:Y:S01]  /*0140*/  ISETP.LT.AND P2, PT, R20, 0x400, !P0 ;  /* 0x000004001400780c */ /* 0x000fe20004741270 */
[----:B------:R-:W2:Y:S01]  /*0150*/  @!P1 LDG.E.EF.128 R16, desc[UR6][R2.64] ;  /* 0x0000000602109981 */ /* 0x000ea2000c0e1d00 */
[----:B------:R-:W-:Y:S01]  /*0160*/  CS2R R4, SRZ ;  /* 0x0000000000047805 */ /* 0x000fe2000001ff00 */
[----:B------:R-:W-:Y:S01]  /*0170*/  IMAD.WIDE R24, R7, 0x4, R24 ;  /* 0x0000000407187825 */ /* 0x000fe200078e0218 */
[----:B------:R-:W-:Y:S01]  /*0180*/  CS2R R6, SRZ ;  /* 0x0000000000067805 */ /* 0x000fe2000001ff00 */
[----:B------:R-:W3:Y:S05]  /*0190*/  LDG.E.EL.128 R12, desc[UR6][R26.64] ;  /* 0x000000061a0c7981 */ /* 0x000eea000c2e1d00 */
[----:B------:R-:W4:Y:S04]  /*01a0*/  @!P0 LDG.E.EL.128 R4, desc[UR6][R26.64+0x2000] ;  /* 0x002000061a048981 */ /* 0x000f28000c2e1d00 */
[----:B------:R-:W5:Y:S01]  /*01b0*/  @P2 LDG.E.EF.128 R8, desc[UR6][R24.64] ;  /* 0x0000000618082981 */ /* 0x000f62000c0e1d00 */
[----:B------:R-:W1:Y:S01]  /*01c0*/  S2UR UR5, SR_CgaCtaId ;  /* 0x00000000000579c3 */ /* 0x000e620000008800 */
[----:B------:R-:W-:-:S02]  /*01d0*/  UMOV UR4, 0x400 ;  /* 0x0000040000047882 */ /* 0x000fc40000000000 */
[----:B-1----:R-:W-:Y:S01]  /*01e0*/  UPRMT UR4, UR5, 0x654, UR4 ;  /* 0x0000065405047896 */ /* 0x002fe20008000004 */
[----:B--2---:R-:W-:Y:S02]  /*01f0*/  SEL R0, R19, RZ, !P1 ;  /* 0x000000ff13007207 */ /* 0x004fe40004800000 */
[----:B------:R-:W-:Y:S02]  /*0200*/  SEL R19, R16, RZ, !P1 ;  /* 0x000000ff10137207 */ /* 0x000fe40004800000 */
[----:B------:R-:W-:Y:S02]  /*0210*/  SEL R2, R17, RZ, !P1 ;  /* 0x000000ff11027207 */ /* 0x000fe40004800000 */
[----:B------:R-:W-:Y:S01]  /*0220*/  SEL R3, R18, RZ, !P1 ;  /* 0x000000ff12037207 */ /* 0x000fe20004800000 */
[----:B---3--:R-:W-:Y:S02]  /*0230*/  FFMA R12, R19, R12, RZ ;  /* 0x0000000c130c7223 */ /* 0x008fe400000000ff */
[----:B------:R-:W-:Y:S01]  /*0240*/  FFMA R2, R2, R13, RZ ;  /* 0x0000000d02027223 */ /* 0x000fe200000000ff */
[----:B----4-:R-:W-:Y:S01]  /*0250*/  SEL R4, R4, RZ, !P0 ;  /* 0x000000ff04047207 */ /* 0x010fe20004000000 */
[----:B------:R-:W-:Y:S01]  /*0260*/  FFMA R3, R3, R14, RZ ;  /* 0x0000000e03037223 */ /* 0x000fe200000000ff */
[----:B------:R-:W-:-:S02]  /*0270*/  SEL R5, R5, RZ, !P0 ;  /* 0x000000ff05057207 */ /* 0x000fc40004000000 */
[----:B-----5:R-:W-:Y:S02]  /*0280*/  SEL R13, R9, RZ, P2 ;  /* 0x000000ff090d7207 */ /* 0x020fe40001000000 */
[----:B------:R-:W-:Y:S02]  /*0290*/  SEL R8, R8, RZ, P2 ;  /* 0x000000ff08087207 */ /* 0x000fe40001000000 */
[----:B------:R-:W-:Y:S02]  /*02a0*/  FSEL R2, R2, RZ, !P1 ;  /* 0x000000ff02027208 */ /* 0x000fe40004800000 */
[----:B------:R-:W-:Y:S01]  /*02b0*/  FSEL R9, R12, RZ, !P1 ;  /* 0x000000ff0c097208 */ /* 0x000fe20004800000 */
[----:B------:R-:W-:Y:S01]  /*02c0*/  FFMA R0, R0, R15, RZ ;  /* 0x0000000f00007223 */ /* 0x000fe200000000ff */
[----:B------:R-:W-:Y:S01]  /*02d0*/  SEL R10, R10, RZ, P2 ;  /* 0x000000ff0a0a7207 */ /* 0x000fe20001000000 */
[----:B------:R-:W-:Y:S01]  /*02e0*/  @P2 FFMA R2, R13, R5, R2 ;  /* 0x000000050d022223 */ /* 0x000fe20000000002 */
[----:B------:R-:W-:Y:S01]  /*02f0*/  SEL R6, R6, RZ, !P0 ;  /* 0x000000ff06067207 */ /* 0x000fe20004000000 */
[----:B------:R-:W-:Y:S01]  /*0300*/  @P2 FFMA R9, R8, R4, R9 ;  /* 0x0000000408092223 */ /* 0x000fe20000000009 */
[----:B------:R-:W-:-:S02]  /*0310*/  FSEL R3, R3, RZ, !P1 ;  /* 0x000000ff03037208 */ /* 0x000fc40004800000 */
[----:B------:R-:W-:Y:S01]  /*0320*/  SEL R11, R11, RZ, P2 ;  /* 0x000000ff0b0b7207 */ /* 0x000fe20001000000 */
[----:B------:R-:W-:Y:S01]  /*0330*/  FADD R2, R2, R9 ;  /* 0x0000000902027221 */ /* 0x000fe20000000000 */
[----:B------:R-:W-:Y:S01]  /*0340*/  SEL R7, R7, RZ, !P0 ;  /* 0x000000ff07077207 */ /* 0x000fe20004000000 */
[----:B------:R-:W-:Y:S01]  /*0350*/  @P2 FFMA R3, R10, R6, R3 ;  /* 0x000000060a032223 */ /* 0x000fe20000000003 */
[----:B------:R-:W-:-:S03]  /*0360*/  FSEL R0, R0, RZ, !P1 ;  /* 0x000000ff00007208 */ /* 0x000fc60004800000 */
[----:B------:R-:W-:Y:S02]  /*0370*/  FADD R3, R3, R2 ;  /* 0x0000000203037221 */ /* 0x000fe40000000000 */
[----:B------:R-:W-:-:S04]  /*0380*/  @P2 FFMA R0, R11, R7, R0 ;  /* 0x000000070b002223 */ /* 0x000fc80000000000 */
[----:B------:R-:W-:-:S05]  /*0390*/  FADD R3, R0, R3 ;  /* 0x0000000300037221 */ /* 0x000fca0000000000 */
[----:B------:R-:W1:Y:S02]  /*03a0*/  SHFL.BFLY PT, R0, R3, 0x10, 0x1f ;  /* 0x0e001f0003007f89 */ /* 0x000e6400000e0000 */
[----:B-1----:R-:W-:-:S05]  /*03b0*/  FADD R0, R3, R0 ;  /* 0x0000000003007221 */ /* 0x002fca0000000000 */
[----:B------:R-:W1:Y:S02]  /*03c0*/  SHFL.BFLY PT, R5, R0, 0x8, 0x1f ;  /* 0x0d001f0000057f89 */ /* 0x000e6400000e0000 */
[----:B-1----:R-:W-:-:S05]  /*03d0*/  FADD R5, R0, R5 ;  /* 0x0000000500057221 */ /* 0x002fca0000000000 */
[----:B------:R-:W1:Y:S02]  /*03e0*/  SHFL.BFLY PT, R2, R5, 0x4, 0x1f ;  /* 0x0c801f0005027f89 */ /* 0x000e6400000e0000 */
[----:B-1----:R-:W-:-:S05]  /*03f0*/  FADD R2, R5, R2 ;  /* 0x0000000205027221 */ /* 0x002fca0000000000 */
[----:B------:R-:W1:Y:S01]  /*0400*/  SHFL.BFLY PT, R7, R2, 0x2, 0x1f ;  /* 0x0c401f0002077f89 */ /* 0x000e6200000e0000 */
[----:B------:R-:W-:Y:S01]  /*0410*/  LOP3.LUT P0, RZ, R23, 0x1f, RZ, 0xc0, !PT ;  /* 0x0000001f17ff7812 */ /* 0x000fe2000780c0ff */
[----:B-1----:R-:W-:-:S05]  /*0420*/  FADD R7, R2, R7 ;  /* 0x0000000702077221 */ /* 0x002fca0000000000 */
[----:B------:R-:W1:Y:S01]  /*0430*/  SHFL.BFLY PT, R4, R7, 0x1, 0x1f ;  /* 0x0c201f0007047f89 */ /* 0x000e6200000e0000 */
[----:B------:R-:W-:-:S04]  /*0440*/  SHF.R.U32.HI R0, RZ, 0x3, R23 ;  /* 0x00000003ff007819 */ /* 0x000fc80000011617 */
[----:B------:R-:W-:Y:S02]  /*0450*/  LOP3.LUT R0, R0, 0x3c, RZ, 0xc0, !PT ;  /* 0x0000003c00007812 */ /* 0x000fe400078ec0ff */
[----:B------:R-:W-:Y:S01]  /*0460*/  ISETP.GE.AND P1, PT, R23, 0x10, PT ;  /* 0x000000101700780c */ /* 0x000fe20003f26270 */
[----:B-1----:R-:W-:-:S05]  /*0470*/  FADD R9, R7, R4 ;  /* 0x0000000407097221 */ /* 0x002fca0000000000 */
[----:B------:R-:W-:Y:S01]  /*0480*/  @!P0 STS [R0+UR4], R9 ;  /* 0x0000000900008988 */ /* 0x000fe20008000804 */
[----:B------:R-:W-:Y:S06]  /*0490*/  BAR.SYNC.DEFER_BLOCKING 0x0 ;  /* 0x0000000000007b1d */ /* 0x000fec0000010000 */
[----:B------:R-:W1:Y:S04]  /*04a0*/  @!P1 LDS R22, [R21+UR4] ;  /* 0x0000000415169984 */ /* 0x000e680008000800 */
[----:B-1----:R-:W1:Y:S02]  /*04b0*/  SHFL.BFLY PT, R3, R22, 0x8, 0x1f ;  /* 0x0d001f0016037f89 */ /* 0x002e6400000e0000 */
[----:B-1----:R-:W-:-:S05]  /*04c0*/  FADD R3, R22, R3 ;  /* 0x0000000316037221 */ /* 0x002fca0000000000 */
[----:B------:R-:W1:Y:S02]  /*04d0*/  SHFL.BFLY PT, R2, R3, 0x4, 0x1f ;  /* 0x0c801f0003027f89 */ /* 0x000e6400000e0000 */
[----:B-1----:R-:W-:-:S05]  /*04e0*/  FADD R2, R3, R2 ;  /* 0x0000000203027221 */ /* 0x002fca0000000000 */
[----:B------:R-:W1:Y:S01]  /*04f0*/  SHFL.BFLY PT, R5, R2, 0x2, 0x1f ;  /* 0x0c401f0002057f89 */ /* 0x000e6200000e0000 */
[----:B------:R-:W-:Y:S01]  /*0500*/  LOP3.LUT P0, RZ, R23, 0xf, RZ, 0xc0, !PT ;  /* 0x0000000f17ff7812 */ /* 0x000fe2000780c0ff */
[----:B-1----:R-:W-:-:S05]  /*0510*/  FADD R5, R2, R5 ;  /* 0x0000000502057221 */ /* 0x002fca0000000000 */
[----:B------:R-:W1:Y:S01]  /*0520*/  SHFL.BFLY PT, R4, R5, 0x1, 0x1f ;  /* 0x0c201f0005047f89 */ /* 0x000e6200000e0000 */
[C---:B------:R-:W-:Y:S02]  /*0530*/  ISETP.LT.AND P0, PT, R23.reuse, 0x10, !P0 ;  /* 0x000000101700780c */ /* 0x040fe40004701270 */
[----:B------:R-:W-:-:S04]  /*0540*/  LOP3.LUT P1, RZ, R23, 0x1ff, RZ, 0xc0, !PT ;  /* 0x000001ff17ff7812 */ /* 0x000fc8000782c0ff */
[----:B------:R-:W-:Y:S01]  /*0550*/  ISETP.LT.AND P1, PT, R20, 0x400, !P1 ;  /* 0x000004001400780c */ /* 0x000fe20004f21270 */
[----:B-1----:R-:W-:-:S06]  /*0560*/  FADD R4, R5, R4 ;  /* 0x0000000405047221 */ /* 0x002fcc0000000000 */
[----:B------:R1:W-:Y:S01]  /*0570*/  @P0 STS [R21+UR4], R4 ;  /* 0x0000000415000988 */ /* 0x0003e20008000804 */
[----:B------:R-:W-:Y:S06]  /*0580*/  BAR.SYNC.DEFER_BLOCKING 0x0 ;  /* 0x0000000000007b1d */ /* 0x000fec0000010000 */
[----:B-1----:R-:W-:Y:S05]  /*0590*/  @!P1 EXIT ;  /* 0x000000000000994d */ /* 0x002fea0003800000 */
[----:B------:R-:W0:Y:S01]  /*05a0*/  LDS R5, [UR4] ;  /* 0x00000004ff057984 */ /* 0x000e220008000800 */
[----:B------:R-:W1:Y:S02]  /*05b0*/  LDC.64 R2, c[0x0][0x220] ;  /* 0x00008800ff027b82 */ /* 0x000e640000000a00 */
[----:B-1----:R-:W-:-:S05]  /*05c0*/  IMAD.WIDE R20, R20, 0x4, R2 ;  /* 0x0000000414147825 */ /* 0x002fca00078e0202 */
[----:B0-----:R-:W-:Y:S01]  /*05d0*/  STG.E desc[UR6][R20.64], R5 ;  /* 0x0000000514007986 */ /* 0x001fe2000c101906 */
[----:B------:R-:W-:Y:S05]  /*05e0*/  EXIT ;  /* 0x000000000000794d */ /* 0x000fea0003800000 */
.L_x_0:
[----:B------:R-:W-:-:S00]  /*05f0*/  BRA `(.L_x_0) ;  /* 0xfffffffc00fc7947 */ /* 0x000fc0000383ffff */
[----:B------:R-:W-:-:S00]  /*0600*/  NOP ;  /* 0x0000000000007918 */ /* 0x000fc00000000000 */
[----:B------:R-:W-:-:S00]  /*0610*/  NOP ;  /* 0x0000000000007918 */ /* 0x000fc00000000000 */
[----:B------:R-:W-:-:S00]  /*0620*/  NOP ;  /* 0x0000000000007918 */ /* 0x000fc00000000000 */
[----:B------:R-:W-:-:S00]  /*0630*/  NOP ;  /* 0x0000000000007918 */ /* 0x000fc00000000000 */
[----:B------:R-:W-:-:S00]  /*0640*/  NOP ;  /* 0x0000000000007918 */ /* 0x000fc00000000000 */
[----:B------:R-:W-:-:S00]  /*0650*/  NOP ;  /* 0x0000000000007918 */ /* 0x000fc00000000000 */
[----:B------:R-:W-:-:S00]  /*0660*/  NOP ;  /* 0x0000000000007918 */ /* 0x000fc00000000000 */
[----:B------:R-:W-:-:S00]  /*0670*/  NOP ;  /* 0x0000000000007918 */ /* 0x000fc00000000000 */
.L_x_1:


//--------------------- .nv.shared.triton_red_fused_mv_19 --------------------------
	.section	.nv.shared.triton_red_fused_mv_19,"aw",@nobits
	.sectionflags	@""
	.align	16
	.zero		1024


//--------------------- .nv.constant0.triton_red_fused_mv_19 --------------------------
	.section	.nv.constant0.triton_red_fused_mv_19,"a",@progbits
	.sectionflags	@""
	.align	4
.nv.constant0.triton_red_fused_mv_19:
	.zero		560
